	.headerflags	@"EF_CUDA_TEXMODE_UNIFIED EF_CUDA_64BIT_ADDRESS EF_CUDA_ACCELERATORS EF_CUDA_SM90 EF_CUDA_VIRTUAL_SM(EF_CUDA_SM90)"
	.elftype	@"ET_EXEC"


//--------------------- .nv.info                  --------------------------
	.section	.nv.info,"",@"SHT_CUDA_INFO"
	.align	4


	//----- nvinfo : EIATTR_REGCOUNT
	.align		4
        /*0000*/ 	.byte	0x04, 0x2f
        /*0002*/ 	.short	(.L_1 - .L_0)
	.align		4
.L_0:
        /*0004*/ 	.word	index@(triton_poi_fused_cat_4)
        /*0008*/ 	.word	0x00000020


	//----- nvinfo : EIATTR_MIN_STACK_SIZE
	.align		4
.L_1:
        /*000c*/ 	.byte	0x04, 0x12
        /*000e*/ 	.short	(.L_3 - .L_2)
	.align		4
.L_2:
        /*0010*/ 	.word	index@(triton_poi_fused_cat_4)
        /*0014*/ 	.word	0x00000000


	//----- nvinfo : EIATTR_FRAME_SIZE
	.align		4
.L_3:
        /*0018*/ 	.byte	0x04, 0x11
        /*001a*/ 	.short	(.L_5 - .L_4)
	.align		4
.L_4:
        /*001c*/ 	.word	index@(triton_poi_fused_cat_4)
        /*0020*/ 	.word	0x00000000


	//----- nvinfo : EIATTR_MIN_STACK_SIZE
	.align		4
.L_5:
        /*0024*/ 	.byte	0x04, 0x12
        /*0026*/ 	.short	(.L_7 - .L_6)
	.align		4
.L_6:
        /*0028*/ 	.word	index@(triton_poi_fused_cat_4)
        /*002c*/ 	.word	0x00000000
.L_7:


//--------------------- .nv.info.triton_poi_fused_cat_4 --------------------------
	.section	.nv.info.triton_poi_fused_cat_4,"",@"SHT_CUDA_INFO"
	.sectionflags	@""
	.align	4


	//----- nvinfo : EIATTR_CUDA_API_VERSION
	.align		4
        /*0000*/ 	.byte	0x04, 0x37
        /*0002*/ 	.short	(.L_9 - .L_8)
.L_8:
        /*0004*/ 	.word	0x0000007c


	//----- nvinfo : EIATTR_KPARAM_INFO
	.align		4
.L_9:
        /*0008*/ 	.byte	0x04, 0x17
        /*000a*/ 	.short	(.L_11 - .L_10)
.L_10:
        /*000c*/ 	.word	0x00000000
        /*0010*/ 	.short	0x0006
        /*0012*/ 	.short	0x0030
        /*0014*/ 	.byte	0x00, 0xf0, 0x11, 0x00


	//----- nvinfo : EIATTR_KPARAM_INFO
	.align		4
.L_11:
        /*0018*/ 	.byte	0x04, 0x17
        /*001a*/ 	.short	(.L_13 - .L_12)
.L_12:
        /*001c*/ 	.word	0x00000000
        /*0020*/ 	.short	0x0005
        /*0022*/ 	.short	0x0028
        /*0024*/ 	.byte	0x00, 0xf4, 0x21, 0x00


	//----- nvinfo : EIATTR_KPARAM_INFO
	.align		4
.L_13:
        /*0028*/ 	.byte	0x04, 0x17
        /*002a*/ 	.short	(.L_15 - .L_14)
.L_14:
        /*002c*/ 	.word	0x00000000
        /*0030*/ 	.short	0x0004
        /*0032*/ 	.short	0x0020
        /*0034*/ 	.byte	0x00, 0xf4, 0x21, 0x00


	//----- nvinfo : EIATTR_KPARAM_INFO
	.align		4
.L_15:
        /*0038*/ 	.byte	0x04, 0x17
        /*003a*/ 	.short	(.L_17 - .L_16)
.L_16:
        /*003c*/ 	.word	0x00000000
        /*0040*/ 	.short	0x0003
        /*0042*/ 	.short	0x0018
        /*0044*/ 	.byte	0x00, 0xf4, 0x21, 0x00


	//----- nvinfo : EIATTR_KPARAM_INFO
	.align		4
.L_17:
        /*0048*/ 	.byte	0x04, 0x17
        /*004a*/ 	.short	(.L_19 - .L_18)
.L_18:
        /*004c*/ 	.word	0x00000000
        /*0050*/ 	.short	0x0002
        /*0052*/ 	.short	0x0010
        /*0054*/ 	.byte	0x00, 0xf4, 0x21, 0x00


	//----- nvinfo : EIATTR_KPARAM_INFO
	.align		4
.L_19:
        /*0058*/ 	.byte	0x04, 0x17
        /*005a*/ 	.short	(.L_21 - .L_20)
.L_20:
        /*005c*/ 	.word	0x00000000
        /*0060*/ 	.short	0x0001
        /*0062*/ 	.short	0x0008
        /*0064*/ 	.byte	0x00, 0xf4, 0x21, 0x00


	//----- nvinfo : EIATTR_KPARAM_INFO
	.align		4
.L_21:
        /*0068*/ 	.byte	0x04, 0x17
        /*006a*/ 	.short	(.L_23 - .L_22)
.L_22:
        /*006c*/ 	.word	0x00000000
        /*0070*/ 	.short	0x0000
        /*0072*/ 	.short	0x0000
        /*0074*/ 	.byte	0x00, 0xf4, 0x21, 0x00


	//----- nvinfo : EIATTR_SPARSE_MMA_MASK
	.align		4
.L_23:
        /*0078*/ 	.byte	0x03, 0x50
        /*007a*/ 	.short	0x0000


	//----- nvinfo : EIATTR_MAXREG_COUNT
	.align		4
        /*007c*/ 	.byte	0x03, 0x1b
        /*007e*/ 	.short	0x00ff


	//----- nvinfo : EIATTR_EXIT_INSTR_OFFSETS
	.align		4
        /*0080*/ 	.byte	0x04, 0x1c
        /*0082*/ 	.short	(.L_25 - .L_24)


	//   ....[0]....
.L_24:
        /*0084*/ 	.word	0x00000720


	//----- nvinfo : EIATTR_REQNTID
	.align		4
.L_25:
        /*0088*/ 	.byte	0x04, 0x10
        /*008a*/ 	.short	(.L_27 - .L_26)
.L_26:
        /*008c*/ 	.word	0x00000080
        /*0090*/ 	.word	0x00000001
        /*0094*/ 	.word	0x00000001


	//----- nvinfo : EIATTR_CBANK_PARAM_SIZE
	.align		4
.L_27:
        /*0098*/ 	.byte	0x03, 0x19
        /*009a*/ 	.short	0x0034


	//----- nvinfo : EIATTR_PARAM_CBANK
	.align		4
        /*009c*/ 	.byte	0x04, 0x0a
        /*009e*/ 	.short	(.L_29 - .L_28)
	.align		4
.L_28:
        /*00a0*/ 	.word	index@(.nv.constant0.triton_poi_fused_cat_4)
        /*00a4*/ 	.short	0x0210
        /*00a6*/ 	.short	0x0034


	//----- nvinfo : EIATTR_SW_WAR
	.align		4
.L_29:
        /*00a8*/ 	.byte	0x04, 0x36
        /*00aa*/ 	.short	(.L_31 - .L_30)
.L_30:
        /*00ac*/ 	.word	0x00000008
.L_31:


//--------------------- .nv.callgraph             --------------------------
	.section	.nv.callgraph,"",@"SHT_CUDA_CALLGRAPH"
	.align	4
	.sectionentsize	8
	.align		4
        /*0000*/ 	.word	0x00000000
	.align		4
        /*0004*/ 	.word	0xffffffff
	.align		4
        /*0008*/ 	.word	0x00000000
	.align		4
        /*000c*/ 	.word	0xfffffffe
	.align		4
        /*0010*/ 	.word	0x00000000
	.align		4
        /*0014*/ 	.word	0xfffffffd
	.align		4
        /*0018*/ 	.word	0x00000000
	.align		4
        /*001c*/ 	.word	0xfffffffc


//--------------------- .text.triton_poi_fused_cat_4 --------------------------
	.section	.text.triton_poi_fused_cat_4,"ax",@progbits
	.align	128
        .global         triton_poi_fused_cat_4
        .type           triton_poi_fused_cat_4,@function
        .size           triton_poi_fused_cat_4,(.L_x_1 - triton_poi_fused_cat_4)
        .other          triton_poi_fused_cat_4,@"STO_CUDA_ENTRY STV_DEFAULT"
triton_poi_fused_cat_4:
.text.triton_poi_fused_cat_4:
[----:B------:R-:W-:Y:S01]  /*0000*/  LDC R1, c[0x0][0x28] ;  /* 0x00000a00ff017b82 */ /* 0x000fe20000000800 */
[----:B------:R-:W1:Y:S01]  /*0010*/  S2R R0, SR_TID.X ;  /* 0x0000000000007919 */ /* 0x000e620000002100 */
[----:B------:R-:W-:Y:S01]  /*0020*/  ULDC.64 UR4, c[0x0][0x218] ;  /* 0x0000860000047ab9 */ /* 0x000fe20000000a00 */
[----:B------:R-:W-:Y:S01]  /*0030*/  ULDC.64 UR6, c[0x0][0x228] ;  /* 0x00008a0000067ab9 */ /* 0x000fe20000000a00 */
[----:B------:R-:W-:Y:S01]  /*0040*/  ULDC.64 UR8, c[0x0][0x230] ;  /* 0x00008c0000087ab9 */ /* 0x000fe20000000a00 */
[----:B------:R-:W2:Y:S01]  /*0050*/  S2R R3, SR_CTAID.X ;  /* 0x0000000000037919 */ /* 0x000ea20000002500 */
[----:B------:R-:W-:Y:S02]  /*0060*/  CS2R R6, SRZ ;  /* 0x0000000000067805 */ /* 0x000fe4000001ff00 */
[----:B------:R-:W-:Y:S02]  /*0070*/  CS2R R8, SRZ ;  /* 0x0000000000087805 */ /* 0x000fe4000001ff00 */
[----:B------:R-:W-:-:S02]  /*0080*/  CS2R R10, SRZ ;  /* 0x00000000000a7805 */ /* 0x000fc4000001ff00 */
[----:B------:R-:W-:Y:S01]  /*0090*/  CS2R R14, SRZ ;  /* 0x00000000000e7805 */ /* 0x000fe2000001ff00 */
[----:B------:R-:W3:Y:S01]  /*00a0*/  LDC.64 R22, c[0x0][0x210] ;  /* 0x00008400ff167b82 */ /* 0x000ee20000000a00 */
[----:B-1----:R-:W-:-:S05]  /*00b0*/  IMAD.SHL.U32 R0, R0, 0x2, RZ ;  /* 0x0000000200007824 */ /* 0x002fca00078e00ff */
[----:B------:R-:W-:-:S05]  /*00c0*/  LOP3.LUT R0, R0, 0xfe, RZ, 0xc0, !PT ;  /* 0x000000fe00007812 */ /* 0x000fca00078ec0ff */
[----:B--2---:R-:W-:-:S05]  /*00d0*/  IMAD R0, R3, 0x100, R0 ;  /* 0x0000010003007824 */ /* 0x004fca00078e0200 */
[----:B------:R-:W-:-:S04]  /*00e0*/  SHF.R.S32.HI R3, RZ, 0x1f, R0 ;  /* 0x0000001fff037819 */ /* 0x000fc80000011400 */
[CC--:B------:R-:W-:Y:S02]  /*00f0*/  LEA.HI R2, R3.reuse, R0.reuse, RZ, 0x8 ;  /* 0x0000000003027211 */ /* 0x0c0fe400078f40ff */
[----:B------:R-:W-:Y:S02]  /*0100*/  LEA.HI R20, R3, R0, RZ, 0xe ;  /* 0x0000000003147211 */ /* 0x000fe400078f70ff */
[----:B------:R-:W-:Y:S02]  /*0110*/  SHF.R.S32.HI R24, RZ, 0x8, R2 ;  /* 0x00000008ff187819 */ /* 0x000fe40000011402 */
[----:B------:R-:W-:Y:S02]  /*0120*/  LOP3.LUT R5, R2, 0xffffff00, RZ, 0xc0, !PT ;  /* 0xffffff0002057812 */ /* 0x000fe400078ec0ff */
[----:B------:R-:W-:Y:S02]  /*0130*/  LEA.HI R3, R24, R24, RZ, 0x6 ;  /* 0x0000001818037211 */ /* 0x000fe400078f30ff */
[----:B------:R-:W-:Y:S01]  /*0140*/  SHF.R.S32.HI R25, RZ, 0xe, R20 ;  /* 0x0000000eff197819 */ /* 0x000fe20000011414 */
[----:B------:R-:W-:Y:S01]  /*0150*/  IMAD.IADD R2, R0, 0x1, -R5 ;  /* 0x0000000100027824 */ /* 0x000fe200078e0a05 */
[----:B------:R-:W-:-:S05]  /*0160*/  LOP3.LUT R3, R3, 0xffffffc0, RZ, 0xc0, !PT ;  /* 0xffffffc003037812 */ /* 0x000fca00078ec0ff */
[----:B------:R-:W-:Y:S02]  /*0170*/  IMAD.IADD R24, R24, 0x1, -R3 ;  /* 0x0000000118187824 */ /* 0x000fe400078e0a03 */
[----:B------:R-:W-:Y:S02]  /*0180*/  IMAD R3, R25, 0xc00, R2 ;  /* 0x00000c0019037824 */ /* 0x000fe400078e0202 */
[----:B------:R-:W-:-:S03]  /*0190*/  IMAD.SHL.U32 R2, R24, 0x100, RZ ;  /* 0x0000010018027824 */ /* 0x000fc600078e00ff */
[----:B------:R-:W-:Y:S02]  /*01a0*/  SHF.R.S32.HI R5, RZ, 0x1f, R3 ;  /* 0x0000001fff057819 */ /* 0x000fe40000011403 */
[----:B------:R-:W-:-:S04]  /*01b0*/  IADD3 R3, P0, R2, R3, RZ ;  /* 0x0000000302037210 */ /* 0x000fc80007f1e0ff */
[----:B------:R-:W-:Y:S01]  /*01c0*/  LEA.HI.X.SX32 R4, R2, R5, 0x1, P0 ;  /* 0x0000000502047211 */ /* 0x000fe200000f0eff */
[C---:B------:R-:W-:Y:S02]  /*01d0*/  IMAD.SHL.U32 R26, R3.reuse, 0x4, RZ ;  /* 0x00000004031a7824 */ /* 0x040fe400078e00ff */
[C---:B------:R-:W-:Y:S01]  /*01e0*/  VIADD R5, R24.reuse, 0xffffffd8 ;  /* 0xffffffd818057836 */ /* 0x040fe20000000000 */
[----:B------:R-:W-:Y:S01]  /*01f0*/  SHF.L.U64.HI R4, R3, 0x2, R4 ;  /* 0x0000000203047819 */ /* 0x000fe20000010204 */
[----:B------:R-:W-:Y:S01]  /*0200*/  VIADD R3, R24, 0xffffffe4 ;  /* 0xffffffe418037836 */ /* 0x000fe20000000000 */
[----:B------:R-:W-:Y:S02]  /*0210*/  IADD3 R2, P1, R26, UR4, RZ ;  /* 0x000000041a027c10 */ /* 0x000fe4000ff3e0ff */
[----:B------:R-:W-:Y:S02]  /*0220*/  ISETP.GE.U32.AND P2, PT, R5, 0xc, PT ;  /* 0x0000000c0500780c */ /* 0x000fe40003f46070 */
[----:B------:R-:W-:-:S02]  /*0230*/  ISETP.GE.U32.AND P0, PT, R3, 0xc, PT ;  /* 0x0000000c0300780c */ /* 0x000fc40003f06070 */
[----:B------:R-:W-:Y:S01]  /*0240*/  IADD3.X R3, R4, UR5, RZ, P1, !PT ;  /* 0x0000000504037c10 */ /* 0x000fe20008ffe4ff */
[----:B------:R-:W-:Y:S01]  /*0250*/  ULDC.64 UR4, c[0x0][0x220] ;  /* 0x0000880000047ab9 */ /* 0x000fe20000000a00 */
[----:B------:R-:W-:Y:S02]  /*0260*/  IADD3 R28, P3, R26, UR6, RZ ;  /* 0x000000061a1c7c10 */ /* 0x000fe4000ff7e0ff */
[----:B------:R-:W-:Y:S02]  /*0270*/  IADD3 R18, P1, R26, UR4, RZ ;  /* 0x000000041a127c10 */ /* 0x000fe4000ff3e0ff */
[----:B------:R-:W-:Y:S02]  /*0280*/  IADD3 R26, P4, R26, UR8, RZ ;  /* 0x000000081a1a7c10 */ /* 0x000fe4000ff9e0ff */
[----:B------:R-:W-:Y:S01]  /*0290*/  IADD3.X R19, R4, UR5, RZ, P1, !PT ;  /* 0x0000000504137c10 */ /* 0x000fe20008ffe4ff */
[----:B------:R-:W-:Y:S01]  /*02a0*/  ULDC.64 UR4, c[0x0][0x208] ;  /* 0x0000820000047ab9 */ /* 0x000fe20000000a00 */
[----:B------:R-:W-:Y:S01]  /*02b0*/  ISETP.GT.AND P1, PT, R24, 0x33, PT ;  /* 0x000000331800780c */ /* 0x000fe20003f24270 */
[----:B------:R-:W2:Y:S01]  /*02c0*/  @!P2 LDG.E.64 R10, desc[UR4][R2.64+-0xa000] ;  /* 0xff600004020aa981 */ /* 0x000ea2000c1e1b00 */
[----:B------:R-:W-:-:S02]  /*02d0*/  IADD3.X R29, R4, UR7, RZ, P3, !PT ;  /* 0x00000007041d7c10 */ /* 0x000fc40009ffe4ff */
[----:B------:R-:W-:Y:S02]  /*02e0*/  IADD3.X R27, R4, UR9, RZ, P4, !PT ;  /* 0x00000009041b7c10 */ /* 0x000fe4000a7fe4ff */
[----:B------:R-:W-:Y:S01]  /*02f0*/  CS2R R4, SRZ ;  /* 0x0000000000047805 */ /* 0x000fe2000001ff00 */
[----:B------:R-:W4:Y:S01]  /*0300*/  @!P2 LDG.E.64 R6, desc[UR4][R18.64+-0xa000] ;  /* 0xff6000041206a981 */ /* 0x000f22000c1e1b00 */
[----:B------:R-:W-:Y:S02]  /*0310*/  CS2R R12, SRZ ;  /* 0x00000000000c7805 */ /* 0x000fe4000001ff00 */
[----:B------:R-:W-:Y:S01]  /*0320*/  CS2R R16, SRZ ;  /* 0x0000000000107805 */ /* 0x000fe2000001ff00 */
[----:B------:R-:W5:Y:S04]  /*0330*/  @!P2 LDG.E.64 R14, desc[UR4][R28.64+-0xa000] ;  /* 0xff6000041c0ea981 */ /* 0x000f68000c1e1b00 */
[----:B------:R-:W5:Y:S04]  /*0340*/  @!P0 LDG.E.64 R4, desc[UR4][R18.64+-0x7000] ;  /* 0xff90000412048981 */ /* 0x000f68000c1e1b00 */
[----:B------:R1:W5:Y:S01]  /*0350*/  @P1 LDG.E.64 R8, desc[UR4][R18.64+-0xd000] ;  /* 0xff30000412081981 */ /* 0x000362000c1e1b00 */
[----:B------:R-:W-:-:S03]  /*0360*/  LOP3.LUT R21, R20, 0xffffc000, RZ, 0xc0, !PT ;  /* 0xffffc00014157812 */ /* 0x000fc600078ec0ff */
[----:B------:R-:W5:Y:S04]  /*0370*/  @P1 LDG.E.64 R12, desc[UR4][R2.64+-0xd000] ;  /* 0xff300004020c1981 */ /* 0x000f68000c1e1b00 */
[----:B------:R-:W5:Y:S01]  /*0380*/  @P1 LDG.E.64 R16, desc[UR4][R28.64+-0xd000] ;  /* 0xff3000041c101981 */ /* 0x000f62000c1e1b00 */
[----:B-1----:R-:W-:-:S06]  /*0390*/  CS2R R18, SRZ ;  /* 0x0000000000127805 */ /* 0x002fcc000001ff00 */
[----:B------:R1:W5:Y:S02]  /*03a0*/  @P1 LDG.E.64 R18, desc[UR4][R26.64+-0xd000] ;  /* 0xff3000041a121981 */ /* 0x000364000c1e1b00 */
[----:B-1----:R-:W-:-:S05]  /*03b0*/  VIADD R26, R24, 0xfffffff0 ;  /* 0xfffffff0181a7836 */ /* 0x002fca0000000000 */
[----:B------:R-:W-:Y:S01]  /*03c0*/  ISETP.GE.U32.AND P4, PT, R26, 0xc, PT ;  /* 0x0000000c1a00780c */ /* 0x000fe20003f86070 */
[----:B------:R-:W-:Y:S01]  /*03d0*/  IMAD.IADD R26, R0, 0x1, -R21 ;  /* 0x00000001001a7824 */ /* 0x000fe200078e0a15 */
[----:B------:R-:W-:Y:S02]  /*03e0*/  CS2R R20, SRZ ;  /* 0x0000000000147805 */ /* 0x000fe4000001ff00 */
[----:B------:R-:W-:Y:S01]  /*03f0*/  ISETP.GE.AND P3, PT, R24, 0x10, PT ;  /* 0x000000101800780c */ /* 0x000fe20003f66270 */
[----:B------:R-:W-:-:S03]  /*0400*/  IMAD R29, R25, 0x1000, R26 ;  /* 0x00001000191d7824 */ /* 0x000fc600078e021a */
[----:B------:R-:W5:Y:S01]  /*0410*/  @!P0 LDG.E.64 R20, desc[UR4][R2.64+-0x7000] ;  /* 0xff90000402148981 */ /* 0x000f62000c1e1b00 */
[----:B------:R-:W-:Y:S01]  /*0420*/  CS2R R24, SRZ ;  /* 0x0000000000187805 */ /* 0x000fe2000001ff00 */
[----:B---3--:R-:W-:Y:S01]  /*0430*/  IMAD.WIDE R26, R29, 0x4, R22 ;  /* 0x000000041d1a7825 */ /* 0x008fe200078e0216 */
[----:B------:R-:W-:-:S04]  /*0440*/  CS2R R22, SRZ ;  /* 0x0000000000167805 */ /* 0x000fc8000001ff00 */
[----:B------:R5:W3:Y:S04]  /*0450*/  @!P4 LDG.E.64 R24, desc[UR4][R2.64+-0x4000] ;  /* 0xffc000040218c981 */ /* 0x000ae8000c1e1b00 */
[----:B------:R-:W3:Y:S01]  /*0460*/  @!P3 LDG.E.64 R22, desc[UR4][R26.64] ;  /* 0x000000041a16b981 */ /* 0x000ee2000c1e1b00 */
[----:B--2---:R-:W-:Y:S02]  /*0470*/  SEL R29, R10, RZ, !P2 ;  /* 0x000000ff0a1d7207 */ /* 0x004fe40005000000 */
[----:B------:R-:W-:Y:S02]  /*0480*/  SEL R10, R11, RZ, !P2 ;  /* 0x000000ff0b0a7207 */ /* 0x000fe40005000000 */
[----:B----4-:R-:W-:Y:S02]  /*0490*/  SEL R6, R6, RZ, !P2 ;  /* 0x000000ff06067207 */ /* 0x010fe40005000000 */
[----:B------:R-:W-:-:S02]  /*04a0*/  SEL R7, R7, RZ, !P2 ;  /* 0x000000ff07077207 */ /* 0x000fc40005000000 */
[----:B0----5:R-:W-:Y:S01]  /*04b0*/  SEL R3, R14, RZ, !P2 ;  /* 0x000000ff0e037207 */ /* 0x021fe20005000000 */
[----:B------:R-:W-:Y:S01]  /*04c0*/  FADD R6, R29, R6 ;  /* 0x000000061d067221 */ /* 0x000fe20000000000 */
[----:B------:R-:W-:Y:S01]  /*04d0*/  SEL R2, R15, RZ, !P2 ;  /* 0x000000ff0f027207 */ /* 0x000fe20005000000 */
[----:B------:R-:W-:Y:S02]  /*04e0*/  FADD R7, R10, R7 ;  /* 0x000000070a077221 */ /* 0x000fe40000000000 */
[----:B------:R-:W-:Y:S02]  /*04f0*/  FADD R6, R6, R3 ;  /* 0x0000000306067221 */ /* 0x000fe40000000000 */
[----:B------:R-:W-:Y:S01]  /*0500*/  FADD R7, R7, R2 ;  /* 0x0000000207077221 */ /* 0x000fe20000000000 */
[----:B------:R-:W-:Y:S01]  /*0510*/  SEL R8, R8, RZ, P1 ;  /* 0x000000ff08087207 */ /* 0x000fe20000800000 */
[----:B------:R-:W0:Y:S01]  /*0520*/  LDC.64 R2, c[0x0][0x238] ;  /* 0x00008e00ff027b82 */ /* 0x000e220000000a00 */
[----:B------:R-:W-:-:S02]  /*0530*/  SEL R9, R9, RZ, P1 ;  /* 0x000000ff09097207 */ /* 0x000fc40000800000 */
[----:B------:R-:W-:Y:S02]  /*0540*/  SEL R11, R12, RZ, P1 ;  /* 0x000000ff0c0b7207 */ /* 0x000fe40000800000 */
[----:B------:R-:W-:Y:S02]  /*0550*/  SEL R10, R13, RZ, P1 ;  /* 0x000000ff0d0a7207 */ /* 0x000fe40000800000 */
[----:B------:R-:W-:Y:S01]  /*0560*/  SEL R16, R16, RZ, P1 ;  /* 0x000000ff10107207 */ /* 0x000fe20000800000 */
[----:B------:R-:W-:Y:S01]  /*0570*/  FADD R11, R11, R8 ;  /* 0x000000080b0b7221 */ /* 0x000fe20000000000 */
[----:B------:R-:W-:Y:S01]  /*0580*/  SEL R17, R17, RZ, P1 ;  /* 0x000000ff11117207 */ /* 0x000fe20000800000 */
[----:B------:R-:W-:Y:S02]  /*0590*/  FADD R10, R10, R9 ;  /* 0x000000090a0a7221 */ /* 0x000fe40000000000 */
[----:B------:R-:W-:Y:S02]  /*05a0*/  FADD R11, R11, R16 ;  /* 0x000000100b0b7221 */ /* 0x000fe40000000000 */
[----:B------:R-:W-:Y:S01]  /*05b0*/  FADD R10, R10, R17 ;  /* 0x000000110a0a7221 */ /* 0x000fe20000000000 */
[----:B------:R-:W-:-:S02]  /*05c0*/  SEL R18, R18, RZ, P1 ;  /* 0x000000ff12127207 */ /* 0x000fc40000800000 */
[----:B------:R-:W-:Y:S02]  /*05d0*/  SEL R19, R19, RZ, P1 ;  /* 0x000000ff13137207 */ /* 0x000fe40000800000 */
[----:B------:R-:W-:Y:S01]  /*05e0*/  SEL R4, R4, RZ, !P0 ;  /* 0x000000ff04047207 */ /* 0x000fe20004000000 */
[----:B------:R-:W-:Y:S01]  /*05f0*/  FADD R18, R11, R18 ;  /* 0x000000120b127221 */ /* 0x000fe20000000000 */
[----:B------:R-:W-:Y:S01]  /*0600*/  SEL R5, R5, RZ, !P0 ;  /* 0x000000ff05057207 */ /* 0x000fe20004000000 */
[----:B------:R-:W-:-:S03]  /*0610*/  FADD R19, R10, R19 ;  /* 0x000000130a137221 */ /* 0x000fc60000000000 */
[----:B------:R-:W-:Y:S02]  /*0620*/  @P2 FSEL R6, R18, RZ, P1 ;  /* 0x000000ff12062208 */ /* 0x000fe40000800000 */
[----:B------:R-:W-:Y:S02]  /*0630*/  @P2 FSEL R7, R19, RZ, P1 ;  /* 0x000000ff13072208 */ /* 0x000fe40000800000 */
[----:B------:R-:W-:Y:S02]  /*0640*/  SEL R9, R20, RZ, !P0 ;  /* 0x000000ff14097207 */ /* 0x000fe40004000000 */
[----:B------:R-:W-:-:S03]  /*0650*/  SEL R8, R21, RZ, !P0 ;  /* 0x000000ff15087207 */ /* 0x000fc60004000000 */
[----:B------:R-:W-:Y:S02]  /*0660*/  FADD R9, R9, R4 ;  /* 0x0000000409097221 */ /* 0x000fe40000000000 */
[----:B------:R-:W-:Y:S01]  /*0670*/  FADD R8, R8, R5 ;  /* 0x0000000508087221 */ /* 0x000fe20000000000 */
[----:B---3--:R-:W-:Y:S02]  /*0680*/  SEL R24, R24, RZ, !P4 ;  /* 0x000000ff18187207 */ /* 0x008fe40006000000 */
[----:B------:R-:W-:Y:S02]  /*0690*/  SEL R25, R25, RZ, !P4 ;  /* 0x000000ff19197207 */ /* 0x000fe40006000000 */
[----:B------:R-:W-:Y:S02]  /*06a0*/  @P4 FSEL R24, R9, R6, !P0 ;  /* 0x0000000609184208 */ /* 0x000fe40004000000 */
[----:B------:R-:W-:Y:S02]  /*06b0*/  @P4 FSEL R25, R8, R7, !P0 ;  /* 0x0000000708194208 */ /* 0x000fe40004000000 */
[----:B------:R-:W-:-:S02]  /*06c0*/  SEL R5, R22, RZ, !P3 ;  /* 0x000000ff16057207 */ /* 0x000fc40005800000 */
[----:B------:R-:W-:Y:S01]  /*06d0*/  SEL R4, R23, RZ, !P3 ;  /* 0x000000ff17047207 */ /* 0x000fe20005800000 */
[----:B0-----:R-:W-:Y:S01]  /*06e0*/  IMAD.WIDE R2, R0, 0x4, R2 ;  /* 0x0000000400027825 */ /* 0x001fe200078e0202 */
[----:B------:R-:W-:Y:S02]  /*06f0*/  SEL R24, R5, R24, !P3 ;  /* 0x0000001805187207 */ /* 0x000fe40005800000 */
[----:B------:R-:W-:-:S05]  /*0700*/  SEL R25, R4, R25, !P3 ;  /* 0x0000001904197207 */ /* 0x000fca0005800000 */
[----:B------:R-:W-:Y:S01]  /*0710*/  STG.E.64 desc[UR4][R2.64], R24 ;  /* 0x0000001802007986 */ /* 0x000fe2000c101b04 */
[----:B------:R-:W-:Y:S05]  /*0720*/  EXIT ;  /* 0x000000000000794d */ /* 0x000fea0003800000 */
.L_x_0:
[----:B------:R-:W-:-:S00]  /*0730*/  BRA `(.L_x_0) ;  /* 0xfffffffc00fc7947 */ /* 0x000fc0000383ffff */
[----:B------:R-:W-:-:S00]  /*0740*/  NOP ;  /* 0x0000000000007918 */ /* 0x000fc00000000000 */
        /* <DEDUP_REMOVED lines=11> */
.L_x_1:


//--------------------- .nv.constant0.triton_poi_fused_cat_4 --------------------------
	.section	.nv.constant0.triton_poi_fused_cat_4,"a",@progbits
	.sectionflags	@""
	.align	4
.nv.constant0.triton_poi_fused_cat_4:
	.zero		580
